	.headerflags	@"EF_CUDA_TEXMODE_UNIFIED EF_CUDA_64BIT_ADDRESS EF_CUDA_ACCELERATORS EF_CUDA_SM90 EF_CUDA_VIRTUAL_SM(EF_CUDA_SM90)"
	.elftype	@"ET_EXEC"


//--------------------- .nv.info                  --------------------------
	.section	.nv.info,"",@"SHT_CUDA_INFO"
	.align	4


	//----- nvinfo : EIATTR_REGCOUNT
	.align		4
        /*0000*/ 	.byte	0x04, 0x2f
        /*0002*/ 	.short	(.L_1 - .L_0)
	.align		4
.L_0:
        /*0004*/ 	.word	index@(triton_poi_fused_12)
        /*0008*/ 	.word	0x0000001f


	//----- nvinfo : EIATTR_MIN_STACK_SIZE
	.align		4
.L_1:
        /*000c*/ 	.byte	0x04, 0x12
        /*000e*/ 	.short	(.L_3 - .L_2)
	.align		4
.L_2:
        /*0010*/ 	.word	index@(triton_poi_fused_12)
        /*0014*/ 	.word	0x00000000


	//----- nvinfo : EIATTR_FRAME_SIZE
	.align		4
.L_3:
        /*0018*/ 	.byte	0x04, 0x11
        /*001a*/ 	.short	(.L_5 - .L_4)
	.align		4
.L_4:
        /*001c*/ 	.word	index@(triton_poi_fused_12)
        /*0020*/ 	.word	0x00000000


	//----- nvinfo : EIATTR_MIN_STACK_SIZE
	.align		4
.L_5:
        /*0024*/ 	.byte	0x04, 0x12
        /*0026*/ 	.short	(.L_7 - .L_6)
	.align		4
.L_6:
        /*0028*/ 	.word	index@(triton_poi_fused_12)
        /*002c*/ 	.word	0x00000000
.L_7:


//--------------------- .nv.info.triton_poi_fused_12 --------------------------
	.section	.nv.info.triton_poi_fused_12,"",@"SHT_CUDA_INFO"
	.sectionflags	@""
	.align	4


	//----- nvinfo : EIATTR_CUDA_API_VERSION
	.align		4
        /*0000*/ 	.byte	0x04, 0x37
        /*0002*/ 	.short	(.L_9 - .L_8)
.L_8:
        /*0004*/ 	.word	0x0000007c


	//----- nvinfo : EIATTR_KPARAM_INFO
	.align		4
.L_9:
        /*0008*/ 	.byte	0x04, 0x17
        /*000a*/ 	.short	(.L_11 - .L_10)
.L_10:
        /*000c*/ 	.word	0x00000000
        /*0010*/ 	.short	0x0003
        /*0012*/ 	.short	0x0014
        /*0014*/ 	.byte	0x00, 0xf0, 0x11, 0x00


	//----- nvinfo : EIATTR_KPARAM_INFO
	.align		4
.L_11:
        /*0018*/ 	.byte	0x04, 0x17
        /*001a*/ 	.short	(.L_13 - .L_12)
.L_12:
        /*001c*/ 	.word	0x00000000
        /*0020*/ 	.short	0x0002
        /*0022*/ 	.short	0x0010
        /*0024*/ 	.byte	0x00, 0xf0, 0x11, 0x00


	//----- nvinfo : EIATTR_KPARAM_INFO
	.align		4
.L_13:
        /*0028*/ 	.byte	0x04, 0x17
        /*002a*/ 	.short	(.L_15 - .L_14)
.L_14:
        /*002c*/ 	.word	0x00000000
        /*0030*/ 	.short	0x0001
        /*0032*/ 	.short	0x0008
        /*0034*/ 	.byte	0x00, 0xf4, 0x21, 0x00


	//----- nvinfo : EIATTR_KPARAM_INFO
	.align		4
.L_15:
        /*0038*/ 	.byte	0x04, 0x17
        /*003a*/ 	.short	(.L_17 - .L_16)
.L_16:
        /*003c*/ 	.word	0x00000000
        /*0040*/ 	.short	0x0000
        /*0042*/ 	.short	0x0000
        /*0044*/ 	.byte	0x00, 0xf4, 0x21, 0x00


	//----- nvinfo : EIATTR_SPARSE_MMA_MASK
	.align		4
.L_17:
        /*0048*/ 	.byte	0x03, 0x50
        /*004a*/ 	.short	0x0000


	//----- nvinfo : EIATTR_MAXREG_COUNT
	.align		4
        /*004c*/ 	.byte	0x03, 0x1b
        /*004e*/ 	.short	0x00ff


	//----- nvinfo : EIATTR_EXIT_INSTR_OFFSETS
	.align		4
        /*0050*/ 	.byte	0x04, 0x1c
        /*0052*/ 	.short	(.L_19 - .L_18)


	//   ....[0]....
.L_18:
        /*0054*/ 	.word	0x000005e0


	//   ....[1]....
        /*0058*/ 	.word	0x00000630


	//----- nvinfo : EIATTR_REQNTID
	.align		4
.L_19:
        /*005c*/ 	.byte	0x04, 0x10
        /*005e*/ 	.short	(.L_21 - .L_20)
.L_20:
        /*0060*/ 	.word	0x00000080
        /*0064*/ 	.word	0x00000001
        /*0068*/ 	.word	0x00000001


	//----- nvinfo : EIATTR_CBANK_PARAM_SIZE
	.align		4
.L_21:
        /*006c*/ 	.byte	0x03, 0x19
        /*006e*/ 	.short	0x0018


	//----- nvinfo : EIATTR_PARAM_CBANK
	.align		4
        /*0070*/ 	.byte	0x04, 0x0a
        /*0072*/ 	.short	(.L_23 - .L_22)
	.align		4
.L_22:
        /*0074*/ 	.word	index@(.nv.constant0.triton_poi_fused_12)
        /*0078*/ 	.short	0x0210
        /*007a*/ 	.short	0x0018


	//----- nvinfo : EIATTR_SW_WAR
	.align		4
.L_23:
        /*007c*/ 	.byte	0x04, 0x36
        /*007e*/ 	.short	(.L_25 - .L_24)
.L_24:
        /*0080*/ 	.word	0x00000008
.L_25:


//--------------------- .nv.callgraph             --------------------------
	.section	.nv.callgraph,"",@"SHT_CUDA_CALLGRAPH"
	.align	4
	.sectionentsize	8
	.align		4
        /*0000*/ 	.word	0x00000000
	.align		4
        /*0004*/ 	.word	0xffffffff
	.align		4
        /*0008*/ 	.word	0x00000000
	.align		4
        /*000c*/ 	.word	0xfffffffe
	.align		4
        /*0010*/ 	.word	0x00000000
	.align		4
        /*0014*/ 	.word	0xfffffffd
	.align		4
        /*0018*/ 	.word	0x00000000
	.align		4
        /*001c*/ 	.word	0xfffffffc


//--------------------- .text.triton_poi_fused_12 --------------------------
	.section	.text.triton_poi_fused_12,"ax",@progbits
	.sectionflags	@"SHF_BARRIERS=1"
	.align	128
        .global         triton_poi_fused_12
        .type           triton_poi_fused_12,@function
        .size           triton_poi_fused_12,(.L_x_1 - triton_poi_fused_12)
        .other          triton_poi_fused_12,@"STO_CUDA_ENTRY STV_DEFAULT"
triton_poi_fused_12:
.text.triton_poi_fused_12:
[----:B------:R-:W0:Y:S01]  /*0000*/  LDC R1, c[0x0][0x28] ;  /* 0x00000a00ff017b82 */ /* 0x000e220000000800 */
[----:B------:R-:W1:Y:S07]  /*0010*/  S2R R0, SR_CTAID.X ;  /* 0x0000000000007919 */ /* 0x000e6e0000002500 */
[----:B------:R-:W2:Y:S01]  /*0020*/  LDC.64 R14, c[0x0][0x210] ;  /* 0x00008400ff0e7b82 */ /* 0x000ea20000000a00 */
[----:B------:R-:W-:Y:S01]  /*0030*/  IMAD.MOV.U32 R19, RZ, RZ, RZ ;  /* 0x000000ffff137224 */ /* 0x000fe200078e00ff */
[----:B------:R-:W-:Y:S01]  /*0040*/  ULDC.64 UR6, c[0x0][0x208] ;  /* 0x0000820000067ab9 */ /* 0x000fe20000000a00 */
[----:B------:R-:W3:Y:S01]  /*0050*/  S2R R21, SR_TID.X ;  /* 0x0000000000157919 */ /* 0x000ee20000002100 */
[----:B------:R-:W4:Y:S01]  /*0060*/  S2R R18, SR_CTAID.Y ;  /* 0x0000000000127919 */ /* 0x000f220000002600 */
[----:B------:R-:W-:-:S02]  /*0070*/  IMAD.MOV.U32 R20, RZ, RZ, RZ ;  /* 0x000000ffff147224 */ /* 0x000fc400078e00ff */
[----:B-1----:R-:W-:Y:S01]  /*0080*/  IMAD.SHL.U32 R0, R0, 0x10, RZ ;  /* 0x0000001000007824 */ /* 0x002fe200078e00ff */
[----:B---3--:R-:W-:-:S04]  /*0090*/  SHF.R.U32.HI R17, RZ, 0x4, R21 ;  /* 0x00000004ff117819 */ /* 0x008fc80000011615 */
[----:B------:R-:W-:Y:S01]  /*00a0*/  LOP3.LUT R6, R0, 0xf, R21, 0xf8, !PT ;  /* 0x0000000f00067812 */ /* 0x000fe200078ef815 */
[----:B----4-:R-:W-:Y:S01]  /*00b0*/  IMAD.SHL.U32 R16, R18, 0x40, RZ ;  /* 0x0000004012107824 */ /* 0x010fe200078e00ff */
[----:B------:R-:W-:Y:S02]  /*00c0*/  SGXT.U32 R17, R17, 0x3 ;  /* 0x000000031111781a */ /* 0x000fe40000000000 */
[----:B------:R-:W-:Y:S02]  /*00d0*/  ISETP.GE.AND P0, PT, R6, 0x9, PT ;  /* 0x000000090600780c */ /* 0x000fe40003f06270 */
[----:B------:R-:W-:Y:S02]  /*00e0*/  LOP3.LUT R2, R16, R17, RZ, 0xfc, !PT ;  /* 0x0000001110027212 */ /* 0x000fe400078efcff */
[----:B------:R-:W-:Y:S02]  /*00f0*/  LOP3.LUT R3, R16, 0x8, R17, 0xfe, !PT ;  /* 0x0000000810037812 */ /* 0x000fe400078efe11 */
[----:B------:R-:W-:Y:S01]  /*0100*/  LOP3.LUT R4, R16, 0x10, R17, 0xfe, !PT ;  /* 0x0000001010047812 */ /* 0x000fe200078efe11 */
[--C-:B------:R-:W-:Y:S01]  /*0110*/  IMAD R27, R2, 0x9, R6.reuse ;  /* 0x00000009021b7824 */ /* 0x100fe200078e0206 */
        /* <DEDUP_REMOVED lines=9> */
[----:B------:R-:W-:-:S02]  /*01b0*/  IMAD R11, R11, 0x9, R6 ;  /* 0x000000090b0b7824 */ /* 0x000fc400078e0206 */
[--C-:B------:R-:W-:Y:S02]  /*01c0*/  IMAD R13, R13, 0x9, R6.reuse ;  /* 0x000000090d0d7824 */ /* 0x100fe400078e0206 */
[----:B------:R-:W-:Y:S02]  /*01d0*/  IMAD R23, R23, 0x9, R6 ;  /* 0x0000000917177824 */ /* 0x000fe400078e0206 */
[----:B--2---:R-:W-:-:S04]  /*01e0*/  IMAD.WIDE R26, R27, 0x4, R14 ;  /* 0x000000041b1a7825 */ /* 0x004fc800078e020e */
[--C-:B------:R-:W-:Y:S01]  /*01f0*/  IMAD.WIDE R2, R3, 0x4, R14.reuse ;  /* 0x0000000403027825 */ /* 0x100fe200078e020e */
[----:B------:R1:W2:Y:S01]  /*0200*/  @!P0 LDG.E.EL R19, desc[UR6][R26.64] ;  /* 0x000000061a138981 */ /* 0x0002a2000c2e1900 */
[----:B------:R-:W-:Y:S02]  /*0210*/  CS2R R24, SRZ ;  /* 0x0000000000187805 */ /* 0x000fe4000001ff00 */
[--C-:B------:R-:W-:Y:S01]  /*0220*/  IMAD.WIDE R4, R5, 0x4, R14.reuse ;  /* 0x0000000405047825 */ /* 0x100fe200078e020e */
[----:B------:R3:W4:Y:S03]  /*0230*/  @!P0 LDG.E.EL R20, desc[UR6][R2.64] ;  /* 0x0000000602148981 */ /* 0x000726000c2e1900 */
[----:B------:R-:W-:-:S04]  /*0240*/  IMAD.WIDE R6, R7, 0x4, R14 ;  /* 0x0000000407067825 */ /* 0x000fc800078e020e */
[----:B------:R-:W-:-:S04]  /*0250*/  IMAD.WIDE R8, R9, 0x4, R14 ;  /* 0x0000000409087825 */ /* 0x000fc800078e020e */
[----:B------:R-:W-:-:S04]  /*0260*/  IMAD.WIDE R10, R11, 0x4, R14 ;  /* 0x000000040b0a7825 */ /* 0x000fc800078e020e */
[--C-:B------:R-:W-:Y:S01]  /*0270*/  IMAD.WIDE R12, R13, 0x4, R14.reuse ;  /* 0x000000040d0c7825 */ /* 0x100fe200078e020e */
[----:B-1----:R-:W-:Y:S01]  /*0280*/  CS2R R26, SRZ ;  /* 0x00000000001a7805 */ /* 0x002fe2000001ff00 */
[----:B------:R-:W5:Y:S02]  /*0290*/  @!P0 LDG.E.EL R24, desc[UR6][R6.64] ;  /* 0x0000000606188981 */ /* 0x000f64000c2e1900 */
[----:B------:R-:W-:Y:S01]  /*02a0*/  IMAD.WIDE R14, R23, 0x4, R14 ;  /* 0x00000004170e7825 */ /* 0x000fe200078e020e */
[----:B------:R-:W-:Y:S01]  /*02b0*/  HFMA2.MMA R23, -RZ, RZ, 0, 0 ;  /* 0x00000000ff177435 */ /* 0x000fe200000001ff */
[----:B------:R-:W5:Y:S02]  /*02c0*/  @!P0 LDG.E.EL R25, desc[UR6][R10.64] ;  /* 0x000000060a198981 */ /* 0x000f64000c2e1900 */
[----:B------:R-:W-:Y:S02]  /*02d0*/  IMAD.MOV.U32 R22, RZ, RZ, RZ ;  /* 0x000000ffff167224 */ /* 0x000fe400078e00ff */
[----:B------:R-:W5:Y:S04]  /*02e0*/  @!P0 LDG.E.EL R27, desc[UR6][R12.64] ;  /* 0x000000060c1b8981 */ /* 0x000f68000c2e1900 */
[----:B------:R-:W5:Y:S04]  /*02f0*/  @!P0 LDG.E.EL R22, desc[UR6][R4.64] ;  /* 0x0000000604168981 */ /* 0x000f68000c2e1900 */
[----:B------:R1:W5:Y:S04]  /*0300*/  @!P0 LDG.E.EL R23, desc[UR6][R8.64] ;  /* 0x0000000608178981 */ /* 0x000368000c2e1900 */
[----:B------:R-:W5:Y:S01]  /*0310*/  @!P0 LDG.E.EL R26, desc[UR6][R14.64] ;  /* 0x000000060e1a8981 */ /* 0x000f62000c2e1900 */
[----:B------:R-:W1:Y:S01]  /*0320*/  S2UR UR5, SR_CgaCtaId ;  /* 0x00000000000579c3 */ /* 0x000e620000008800 */
[----:B---3--:R-:W-:Y:S01]  /*0330*/  IMAD.SHL.U32 R2, R21, 0x40, RZ ;  /* 0x0000004015027824 */ /* 0x008fe200078e00ff */
[----:B------:R-:W-:-:S04]  /*0340*/  UMOV UR4, 0x400 ;  /* 0x0000040000047882 */ /* 0x000fc80000000000 */
[----:B------:R-:W-:-:S04]  /*0350*/  LOP3.LUT R2, R2, 0x3c0, RZ, 0xc0, !PT ;  /* 0x000003c002027812 */ /* 0x000fc800078ec0ff */
[----:B------:R-:W-:Y:S01]  /*0360*/  LOP3.LUT R3, R2, R17, RZ, 0xfc, !PT ;  /* 0x0000001102037212 */ /* 0x000fe200078efcff */
[----:B01----:R-:W-:-:S06]  /*0370*/  UPRMT UR4, UR5, 0x654, UR4 ;  /* 0x0000065405047896 */ /* 0x003fcc0008000004 */
[----:B------:R-:W-:-:S05]  /*0380*/  LEA.HI R2, R2, UR4, RZ, 0x1e ;  /* 0x0000000402027c11 */ /* 0x000fca000f8ff0ff */
[----:B------:R-:W-:Y:S01]  /*0390*/  IMAD R28, R3, 0x4, R2 ;  /* 0x00000004031c7824 */ /* 0x000fe200078e0202 */
[C---:B------:R-:W-:Y:S01]  /*03a0*/  LOP3.LUT R2, R21.reuse, 0x70, RZ, 0xc0, !PT ;  /* 0x0000007015027812 */ /* 0x040fe200078ec0ff */
[----:B------:R-:W-:-:S03]  /*03b0*/  IMAD.SHL.U32 R21, R21, 0x4, RZ ;  /* 0x0000000415157824 */ /* 0x000fc600078e00ff */
[----:B------:R-:W-:Y:S02]  /*03c0*/  IADD3 R3, R2, UR4, RZ ;  /* 0x0000000402037c10 */ /* 0x000fe4000fffe0ff */
[----:B------:R-:W-:-:S05]  /*03d0*/  LOP3.LUT R8, R21, 0x1fc, RZ, 0xc0, !PT ;  /* 0x000001fc15087812 */ /* 0x000fca00078ec0ff */
[----:B------:R-:W-:Y:S01]  /*03e0*/  IMAD R4, R8, 0x4, R3 ;  /* 0x0000000408047824 */ /* 0x000fe200078e0203 */
[----:B------:R-:W-:Y:S02]  /*03f0*/  SHF.R.S32.HI R3, RZ, 0x19, R18 ;  /* 0x00000019ff037819 */ /* 0x000fe40000011412 */
[----:B------:R-:W-:Y:S02]  /*0400*/  LOP3.LUT R16, R16, 0x3c, R21, 0xf8, !PT ;  /* 0x0000003c10107812 */ /* 0x000fe400078ef815 */
[----:B------:R-:W-:-:S04]  /*0410*/  SGXT R3, R3, 0x1 ;  /* 0x000000010303781a */ /* 0x000fc80000000200 */
[----:B------:R-:W-:Y:S02]  /*0420*/  LEA.HI R9, R3, R16, RZ, 0x7 ;  /* 0x0000001003097211 */ /* 0x000fe400078f38ff */
[----:B------:R-:W0:Y:S02]  /*0430*/  LDC.64 R2, c[0x0][0x218] ;  /* 0x00008600ff027b82 */ /* 0x000e240000000a00 */
[----:B------:R-:W-:Y:S02]  /*0440*/  LOP3.LUT R11, R9, 0xffffff80, RZ, 0xc0, !PT ;  /* 0xffffff80090b7812 */ /* 0x000fe400078ec0ff */
[----:B------:R-:W-:Y:S02]  /*0450*/  SHF.R.S32.HI R10, RZ, 0x7, R9 ;  /* 0x00000007ff0a7819 */ /* 0x000fe40000011409 */
[----:B------:R-:W-:Y:S01]  /*0460*/  LOP3.LUT R9, R0, R17, RZ, 0xfc, !PT ;  /* 0x0000001100097212 */ /* 0x000fe200078efcff */
[----:B------:R-:W-:Y:S01]  /*0470*/  IMAD.IADD R11, R16, 0x1, -R11 ;  /* 0x00000001100b7824 */ /* 0x000fe200078e0a0b */
[----:B------:R-:W-:-:S02]  /*0480*/  LOP3.LUT R0, R0, 0x8, R17, 0xfe, !PT ;  /* 0x0000000800007812 */ /* 0x000fc400078efe11 */
[----:B------:R-:W-:Y:S01]  /*0490*/  LOP3.LUT R13, R8, 0x200, RZ, 0xfc, !PT ;  /* 0x00000200080d7812 */ /* 0x000fe200078efcff */
[----:B------:R-:W-:Y:S01]  /*04a0*/  IMAD R12, R10, 0x480, R11 ;  /* 0x000004800a0c7824 */ /* 0x000fe200078e020b */
[C---:B------:R-:W-:Y:S02]  /*04b0*/  ISETP.GE.AND P1, PT, R9.reuse, 0x9, PT ;  /* 0x000000090900780c */ /* 0x040fe40003f26270 */
[----:B------:R-:W-:Y:S01]  /*04c0*/  ISETP.GE.AND P0, PT, R0, 0x9, PT ;  /* 0x000000090000780c */ /* 0x000fe20003f06270 */
[----:B------:R-:W-:Y:S01]  /*04d0*/  IMAD R11, R9, 0x80, R12 ;  /* 0x00000080090b7824 */ /* 0x000fe200078e020c */
[----:B------:R-:W-:-:S04]  /*04e0*/  SHF.R.U32.HI R13, RZ, 0x2, R13 ;  /* 0x00000002ff0d7819 */ /* 0x000fc8000001160d */
[----:B------:R-:W-:Y:S01]  /*04f0*/  LOP3.LUT R13, R13, 0xf0, RZ, 0xc0, !PT ;  /* 0x000000f00d0d7812 */ /* 0x000fe200078ec0ff */
[----:B0-----:R-:W-:-:S03]  /*0500*/  IMAD.WIDE R10, R11, 0x4, R2 ;  /* 0x000000040b0a7825 */ /* 0x001fc600078e0202 */
[----:B------:R-:W-:-:S05]  /*0510*/  IADD3 R13, R13, UR4, RZ ;  /* 0x000000040d0d7c10 */ /* 0x000fca000fffe0ff */
[----:B------:R-:W-:Y:S01]  /*0520*/  IMAD R13, R8, 0x4, R13 ;  /* 0x00000004080d7824 */ /* 0x000fe200078e020d */
[----:B--2---:R-:W-:Y:S04]  /*0530*/  STS [R28], R19 ;  /* 0x000000131c007388 */ /* 0x004fe80000000800 */
[----:B----4-:R-:W-:Y:S04]  /*0540*/  STS [R28+0x20], R20 ;  /* 0x000020141c007388 */ /* 0x010fe80000000800 */
[----:B-----5:R-:W-:Y:S04]  /*0550*/  STS [R28+0x60], R24 ;  /* 0x000060181c007388 */ /* 0x020fe80000000800 */
[----:B------:R-:W-:Y:S04]  /*0560*/  STS [R28+0xa0], R25 ;  /* 0x0000a0191c007388 */ /* 0x000fe80000000800 */
[----:B------:R-:W-:Y:S04]  /*0570*/  STS [R28+0xc0], R27 ;  /* 0x0000c01b1c007388 */ /* 0x000fe80000000800 */
[----:B------:R-:W-:Y:S04]  /*0580*/  STS [R28+0x40], R22 ;  /* 0x000040161c007388 */ /* 0x000fe80000000800 */
[----:B------:R-:W-:Y:S04]  /*0590*/  STS [R28+0x80], R23 ;  /* 0x000080171c007388 */ /* 0x000fe80000000800 */
[----:B------:R-:W-:Y:S01]  /*05a0*/  STS [R28+0xe0], R26 ;  /* 0x0000e01a1c007388 */ /* 0x000fe20000000800 */
[----:B------:R-:W-:Y:S06]  /*05b0*/  BAR.SYNC.DEFER_BLOCKING 0x0 ;  /* 0x0000000000007b1d */ /* 0x000fec0000010000 */
[----:B------:R-:W0:Y:S04]  /*05c0*/  LDS.128 R4, [R4] ;  /* 0x0000000004047984 */ /* 0x000e280000000c00 */
[----:B0-----:R0:W-:Y:S02]  /*05d0*/  @!P1 STG.E.128 desc[UR6][R10.64], R4 ;  /* 0x000000040a009986 */ /* 0x0011e4000c101d06 */
[----:B0-----:R-:W-:Y:S05]  /*05e0*/  @P0 EXIT ;  /* 0x000000000000094d */ /* 0x001fea0003800000 */
[----:B0-----:R-:W0:Y:S01]  /*05f0*/  LDS.128 R8, [R13+0x800] ;  /* 0x000800000d087984 */ /* 0x001e220000000c00 */
[----:B------:R-:W-:-:S04]  /*0600*/  IMAD R5, R0, 0x80, R12 ;  /* 0x0000008000057824 */ /* 0x000fc800078e020c */
[----:B------:R-:W-:-:S05]  /*0610*/  IMAD.WIDE R2, R5, 0x4, R2 ;  /* 0x0000000405027825 */ /* 0x000fca00078e0202 */
[----:B0-----:R-:W-:Y:S01]  /*0620*/  STG.E.128 desc[UR6][R2.64], R8 ;  /* 0x0000000802007986 */ /* 0x001fe2000c101d06 */
[----:B------:R-:W-:Y:S05]  /*0630*/  EXIT ;  /* 0x000000000000794d */ /* 0x000fea0003800000 */
.L_x_0:
[----:B------:R-:W-:-:S00]  /*0640*/  BRA `(.L_x_0) ;  /* 0xfffffffc00fc7947 */ /* 0x000fc0000383ffff */
[----:B------:R-:W-:-:S00]  /*0650*/  NOP ;  /* 0x0000000000007918 */ /* 0x000fc00000000000 */
        /* <DEDUP_REMOVED lines=10> */
.L_x_1:


//--------------------- .nv.shared.triton_poi_fused_12 --------------------------
	.section	.nv.shared.triton_poi_fused_12,"aw",@nobits
	.sectionflags	@""
	.align	16
	.zero		1024


//--------------------- .nv.constant0.triton_poi_fused_12 --------------------------
	.section	.nv.constant0.triton_poi_fused_12,"a",@progbits
	.sectionflags	@""
	.align	4
.nv.constant0.triton_poi_fused_12:
	.zero		552
